//
// Generated by NVIDIA NVVM Compiler
//
// Compiler Build ID: CL-36424714
// Cuda compilation tools, release 13.0, V13.0.88
// Based on NVVM 20.0.0
//

.version 9.0
.target sm_100
.address_size 64

	// .globl	_Z12hello_kernelv
.extern .func  (.param .b32 func_retval0) vprintf
(
	.param .b64 vprintf_param_0,
	.param .b64 vprintf_param_1
)
;
.global .align 1 .b8 $str[55] = {72, 101, 108, 108, 111, 44, 32, 119, 111, 114, 108, 100, 32, 102, 114, 111, 109, 32, 98, 108, 111, 99, 107, 32, 37, 100, 44, 32, 116, 104, 114, 101, 97, 100, 32, 37, 100, 44, 32, 111, 110, 32, 116, 104, 101, 32, 100, 101, 118, 105, 99, 101, 33, 10};

.visible .entry _Z12hello_kernelv()
{
	.local .align 8 .b8 	__local_depot0[8];
	.reg .b64 	%SP;
	.reg .b64 	%SPL;
	.reg .b32 	%r<5>;
	.reg .b64 	%rd<5>;

	mov.u64 	%SPL, __local_depot0;
	cvta.local.u64 	%SP, %SPL;
	add.u64 	%rd1, %SP, 0;
	add.u64 	%rd2, %SPL, 0;
	mov.u32 	%r1, %ctaid.x;
	mov.u32 	%r2, %tid.x;
	st.local.v2.u32 	[%rd2], {%r1, %r2};
	mov.u64 	%rd3, $str;
	cvta.global.u64 	%rd4, %rd3;
	{ // callseq 0, 0
	.param .b64 param0;
	st.param.b64 	[param0], %rd4;
	.param .b64 param1;
	st.param.b64 	[param1], %rd1;
	.param .b32 retval0;
	call.uni (retval0), 
	vprintf, 
	(
	param0, 
	param1
	);
	ld.param.b32 	%r3, [retval0];
	} // callseq 0
	ret;

}


// ===== COMPILED SASS (sm_100) =====

	.target	sm_100

	.elftype	@"ET_EXEC"


//--------------------- .note.nv.tkinfo           --------------------------
	.section	.note.nv.tkinfo,"",@"SHT_NOTE"
	.sectionflags	@"SHF_NOTE_NV_TKINFO"
	.tkinfo
        /*0018*/ 	.word	0x00000002
        /*0030*/ 	.string	""
        /*0030*/ 	.string	"ptxas"
        /*0030*/ 	.string	"Cuda compilation tools, release 13.0, V13.0.88"
        /*0030*/ 	.string	"Build cuda_13.0.r13.0/compiler.36424714_0"
        /*0030*/ 	.string	"-arch sm_100 -m 64 "



//--------------------- .note.nv.cuinfo           --------------------------
	.section	.note.nv.cuinfo,"",@"SHT_NOTE"
	.sectionflags	@"SHF_NOTE_NV_CUINFO"
        /*0018*/ 	.short	0x0002
        /*001a*/ 	.short	0x0064
        /*001c*/ 	.short	0x0082
	.zero		2


//--------------------- .nv.info                  --------------------------
	.section	.nv.info,"",@"SHT_CUDA_INFO"
	.align	4


	//----- nvinfo : EIATTR_REGCOUNT
	.align		4
        /*0000*/ 	.byte	0x04, 0x2f
        /*0002*/ 	.short	(.L_2 - .L_1)
	.align		4
.L_1:
        /*0004*/ 	.word	index@(_Z12hello_kernelv)
        /*0008*/ 	.word	0x00000018


	//----- nvinfo : EIATTR_FRAME_SIZE
	.align		4
.L_2:
        /*000c*/ 	.byte	0x04, 0x11
        /*000e*/ 	.short	(.L_4 - .L_3)
	.align		4
.L_3:
        /*0010*/ 	.word	index@(_Z12hello_kernelv)
        /*0014*/ 	.word	0x00000008


	//----- nvinfo : EIATTR_MIN_STACK_SIZE
	.align		4
.L_4:
        /*0018*/ 	.byte	0x04, 0x12
        /*001a*/ 	.short	(.L_6 - .L_5)
	.align		4
.L_5:
        /*001c*/ 	.word	index@(_Z12hello_kernelv)
        /*0020*/ 	.word	0x00000008
.L_6:


//--------------------- .nv.compat                --------------------------
	.section	.nv.compat,"",@"SHT_CUDA_COMPAT_INFO"
	.align	4
        /*0000*/ 	.byte	0x02, 0x09, 0x00, 0x00, 0x02, 0x02, 0x01, 0x00, 0x02, 0x05, 0x05, 0x00, 0x03, 0x07, 0x01, 0x01
        /*0010*/ 	.byte	0x02, 0x03, 0x00, 0x00, 0x02, 0x06, 0x01, 0x00, 0x04, 0x0b, 0x08, 0x00, 0x09, 0x00, 0x00, 0x00
        /*0020*/ 	.byte	0x00, 0x00, 0x00, 0x00


//--------------------- .nv.info._Z12hello_kernelv --------------------------
	.section	.nv.info._Z12hello_kernelv,"",@"SHT_CUDA_INFO"
	.sectionflags	@""
	.align	4


	//----- nvinfo : EIATTR_CUDA_API_VERSION
	.align		4
        /*0000*/ 	.byte	0x04, 0x37
        /*0002*/ 	.short	(.L_8 - .L_7)
.L_7:
        /*0004*/ 	.word	0x00000082


	//----- nvinfo : EIATTR_SPARSE_MMA_MASK
	.align		4
.L_8:
        /*0008*/ 	.byte	0x03, 0x50
        /*000a*/ 	.short	0x0000


	//----- nvinfo : EIATTR_MAXREG_COUNT
	.align		4
        /*000c*/ 	.byte	0x03, 0x1b
        /*000e*/ 	.short	0x00ff


	//----- nvinfo : EIATTR_EXTERNS
	.align		4
        /*0010*/ 	.byte	0x04, 0x0f
        /*0012*/ 	.short	(.L_10 - .L_9)


	//   ....[0]....
	.align		4
.L_9:
        /*0014*/ 	.word	index@(vprintf)


	//----- nvinfo : EIATTR_MERCURY_ISA_VERSION
	.align		4
.L_10:
        /*0018*/ 	.byte	0x03, 0x5f
        /*001a*/ 	.short	0x0101


	//----- nvinfo : EIATTR_VRC_CTA_INIT_COUNT
	.align		4
        /*001c*/ 	.byte	0x02, 0x4a
	.zero		1
	.zero		1


	//----- nvinfo : EIATTR_SYSCALL_OFFSETS
	.align		4
        /*0020*/ 	.byte	0x04, 0x46
        /*0022*/ 	.short	(.L_12 - .L_11)


	//   ....[0]....
.L_11:
        /*0024*/ 	.word	0x000000f0


	//----- nvinfo : EIATTR_EXIT_INSTR_OFFSETS
	.align		4
.L_12:
        /*0028*/ 	.byte	0x04, 0x1c
        /*002a*/ 	.short	(.L_14 - .L_13)


	//   ....[0]....
.L_13:
        /*002c*/ 	.word	0x00000100


	//----- nvinfo : EIATTR_SW_WAR
	.align		4
.L_14:
        /*0030*/ 	.byte	0x04, 0x36
        /*0032*/ 	.short	(.L_16 - .L_15)
.L_15:
        /*0034*/ 	.word	0x00000008
.L_16:


//--------------------- .nv.callgraph             --------------------------
	.section	.nv.callgraph,"",@"SHT_CUDA_CALLGRAPH"
	.align	4
	.sectionentsize	8
	.align		4
        /*0000*/ 	.word	0x00000000
	.align		4
        /*0004*/ 	.word	0xffffffff
	.align		4
        /*0008*/ 	.word	index@(_Z12hello_kernelv)
	.align		4
        /*000c*/ 	.word	index@(vprintf)
	.align		4
        /*0010*/ 	.word	0x00000000
	.align		4
        /*0014*/ 	.word	0xfffffffe
	.align		4
        /*0018*/ 	.word	0x00000000
	.align		4
        /*001c*/ 	.word	0xfffffffd
	.align		4
        /*0020*/ 	.word	0x00000000
	.align		4
        /*0024*/ 	.word	0xfffffffc


//--------------------- .nv.constant4             --------------------------
	.section	.nv.constant4,"a",@progbits
	.align	8
	.align		8
.nv.constant4:
        /*0000*/ 	.dword	vprintf
	.align		8
        /*0008*/ 	.dword	$str


//--------------------- .text._Z12hello_kernelv   --------------------------
	.section	.text._Z12hello_kernelv,"ax",@progbits
	.align	128
        .global         _Z12hello_kernelv
        .type           _Z12hello_kernelv,@function
        .size           _Z12hello_kernelv,(.L_x_2 - _Z12hello_kernelv)
        .other          _Z12hello_kernelv,@"STO_CUDA_ENTRY STV_DEFAULT"
_Z12hello_kernelv:
.text._Z12hello_kernelv:
[----:B------:R-:W0:Y:S01]  /*0000*/  LDC R1, c[0x0][0x37c] ;  /* 0x0000df00ff017b82 */ /* 0x000e220000000800 */
[----:B------:R-:W1:Y:S01]  /*0010*/  S2R R8, SR_CTAID.X ;  /* 0x0000000000087919 */ /* 0x000e620000002500 */
[----:B0-----:R-:W-:Y:S01]  /*0020*/  VIADD R1, R1, 0xfffffff8 ;  /* 0xfffffff801017836 */ /* 0x001fe20000000000 */
[----:B------:R-:W-:Y:S01]  /*0030*/  MOV R0, 0x0 ;  /* 0x0000000000007802 */ /* 0x000fe20000000f00 */
[----:B------:R-:W0:Y:S01]  /*0040*/  LDCU UR4, c[0x0][0x2f8] ;  /* 0x00005f00ff0477ac */ /* 0x000e220008000800 */
[----:B------:R-:W1:Y:S03]  /*0050*/  S2R R9, SR_TID.X ;  /* 0x0000000000097919 */ /* 0x000e660000002100 */
[----:B------:R2:W3:Y:S01]  /*0060*/  LDC.64 R2, c[0x4][R0] ;  /* 0x0100000000027b82 */ /* 0x0004e20000000a00 */
[----:B------:R-:W4:Y:S01]  /*0070*/  LDCU.64 UR6, c[0x4][0x8] ;  /* 0x01000100ff0677ac */ /* 0x000f220008000a00 */
[----:B------:R-:W5:Y:S01]  /*0080*/  LDCU UR5, c[0x0][0x2fc] ;  /* 0x00005f80ff0577ac */ /* 0x000f620008000800 */
[----:B0-----:R-:W-:Y:S01]  /*0090*/  IADD3 R6, P0, PT, R1, UR4, RZ ;  /* 0x0000000401067c10 */ /* 0x001fe2000ff1e0ff */
[----:B----4-:R-:W-:Y:S01]  /*00a0*/  IMAD.U32 R4, RZ, RZ, UR6 ;  /* 0x00000006ff047e24 */ /* 0x010fe2000f8e00ff */
[----:B------:R-:W-:-:S03]  /*00b0*/  MOV R5, UR7 ;  /* 0x0000000700057c02 */ /* 0x000fc60008000f00 */
[----:B-----5:R-:W-:Y:S01]  /*00c0*/  IMAD.X R7, RZ, RZ, UR5, P0 ;  /* 0x00000005ff077e24 */ /* 0x020fe200080e06ff */
[----:B-1----:R2:W-:Y:S07]  /*00d0*/  STL.64 [R1], R8 ;  /* 0x0000000801007387 */ /* 0x0025ee0000100a00 */
[----:B------:R-:W-:-:S07]  /*00e0*/  LEPC R20, `(.L_x_0) ;  /* 0x000000001014794e */ /* 0x000fce0000000000 */
[----:B--23--:R-:W-:Y:S05]  /*00f0*/  CALL.ABS.NOINC R2 ;  /* 0x0000000002007343 */ /* 0x00cfea0003c00000 */
.L_x_0:
[----:B------:R-:W-:Y:S05]  /*0100*/  EXIT ;  /* 0x000000000000794d */ /* 0x000fea0003800000 */
.L_x_1:
[----:B------:R-:W-:-:S00]  /*0110*/  BRA `(.L_x_1) ;  /* 0xfffffffc00fc7947 */ /* 0x000fc0000383ffff */
[----:B------:R-:W-:-:S00]  /*0120*/  NOP ;  /* 0x0000000000007918 */ /* 0x000fc00000000000 */
        /* <DEDUP_REMOVED lines=13> */
.L_x_2:


//--------------------- .nv.global.init           --------------------------
	.section	.nv.global.init,"aw",@progbits
.nv.global.init:
	.type		$str,@object
	.size		$str,(.L_0 - $str)
$str:
        /*0000*/ 	.byte	0x48, 0x65, 0x6c, 0x6c, 0x6f, 0x2c, 0x20, 0x77, 0x6f, 0x72, 0x6c, 0x64, 0x20, 0x66, 0x72, 0x6f
        /*0010*/ 	.byte	0x6d, 0x20, 0x62, 0x6c, 0x6f, 0x63, 0x6b, 0x20, 0x25, 0x64, 0x2c, 0x20, 0x74, 0x68, 0x72, 0x65
        /*0020*/ 	.byte	0x61, 0x64, 0x20, 0x25, 0x64, 0x2c, 0x20, 0x6f, 0x6e, 0x20, 0x74, 0x68, 0x65, 0x20, 0x64, 0x65
        /*0030*/ 	.byte	0x76, 0x69, 0x63, 0x65, 0x21, 0x0a, 0x00
.L_0:


//--------------------- .nv.shared.reserved.0     --------------------------
	.section	.nv.shared.reserved.0,"aw",@nobits
	.weak		__nv_reservedSMEM_offset_0_alias
	.size		__nv_reservedSMEM_offset_0_alias, 0, 64
	.other		__nv_reservedSMEM_offset_0_alias,@"STO_CUDA_RESERVED_SHARED STV_DEFAULT"
__nv_reservedSMEM_offset_0_alias:
	.zero		0
	.zero		64


//--------------------- .nv.constant0._Z12hello_kernelv --------------------------
	.section	.nv.constant0._Z12hello_kernelv,"a",@progbits
	.sectionflags	@""
	.align	4
.nv.constant0._Z12hello_kernelv:
	.zero		896


//--------------------- SYMBOLS --------------------------

	.type		.nv.reservedSmem.offset0,@object
	.size		.nv.reservedSmem.offset0,0x4
	.type		vprintf,@function
